//
// Generated by NVIDIA NVVM Compiler
//
// Compiler Build ID: CL-36424714
// Cuda compilation tools, release 13.0, V13.0.88
// Based on NVVM 20.0.0
//

.version 9.0
.target sm_100
.address_size 64

	// .globl	_Z34roberts_cross_gradient_kernel_fp32PKfPfii

.visible .entry _Z34roberts_cross_gradient_kernel_fp32PKfPfii(
	.param .u64 .ptr .align 1 _Z34roberts_cross_gradient_kernel_fp32PKfPfii_param_0,
	.param .u64 .ptr .align 1 _Z34roberts_cross_gradient_kernel_fp32PKfPfii_param_1,
	.param .u32 _Z34roberts_cross_gradient_kernel_fp32PKfPfii_param_2,
	.param .u32 _Z34roberts_cross_gradient_kernel_fp32PKfPfii_param_3
)
{
	.reg .pred 	%p<8>;
	.reg .b32 	%r<24>;
	.reg .b32 	%f<10>;
	.reg .b64 	%rd<18>;

	ld.param.u64 	%rd2, [_Z34roberts_cross_gradient_kernel_fp32PKfPfii_param_0];
	ld.param.u64 	%rd3, [_Z34roberts_cross_gradient_kernel_fp32PKfPfii_param_1];
	ld.param.u32 	%r4, [_Z34roberts_cross_gradient_kernel_fp32PKfPfii_param_2];
	ld.param.u32 	%r5, [_Z34roberts_cross_gradient_kernel_fp32PKfPfii_param_3];
	cvta.to.global.u64 	%rd1, %rd3;
	mov.u32 	%r7, %ctaid.x;
	mov.u32 	%r8, %ntid.x;
	mov.u32 	%r9, %tid.x;
	mad.lo.s32 	%r10, %r7, %r8, %r9;
	mov.u32 	%r11, %ctaid.y;
	mov.u32 	%r12, %ntid.y;
	mov.u32 	%r13, %tid.y;
	mad.lo.s32 	%r14, %r11, %r12, %r13;
	setp.lt.s32 	%p1, %r10, 1;
	add.s32 	%r15, %r4, -1;
	setp.ge.s32 	%p2, %r10, %r15;
	or.pred  	%p3, %p1, %p2;
	setp.eq.s32 	%p4, %r14, 0;
	or.pred  	%p5, %p4, %p3;
	add.s32 	%r16, %r5, -1;
	setp.ge.s32 	%p6, %r14, %r16;
	or.pred  	%p7, %p5, %p6;
	@%p7 bra 	$L__BB0_2;
	cvta.to.global.u64 	%rd6, %rd2;
	mul.lo.s32 	%r19, %r4, %r14;
	add.s32 	%r20, %r19, %r10;
	add.s32 	%r21, %r20, %r4;
	mul.wide.s32 	%rd7, %r21, 4;
	add.s64 	%rd8, %rd6, %rd7;
	ld.global.f32 	%f1, [%rd8];
	cvt.s64.s32 	%rd9, %r19;
	cvt.u64.u32 	%rd10, %r10;
	add.s64 	%rd11, %rd10, %rd9;
	shl.b64 	%rd12, %rd11, 2;
	add.s64 	%rd13, %rd6, %rd12;
	ld.global.f32 	%f2, [%rd13+-4];
	sub.f32 	%f3, %f1, %f2;
	ld.global.f32 	%f4, [%rd13+4];
	sub.s32 	%r22, %r19, %r4;
	add.s32 	%r23, %r22, %r10;
	mul.wide.s32 	%rd14, %r23, 4;
	add.s64 	%rd15, %rd6, %rd14;
	ld.global.f32 	%f5, [%rd15];
	sub.f32 	%f6, %f4, %f5;
	mul.f32 	%f7, %f6, %f6;
	fma.rn.f32 	%f8, %f3, %f3, %f7;
	sqrt.rn.f32 	%f9, %f8;
	mul.wide.s32 	%rd16, %r20, 4;
	add.s64 	%rd17, %rd1, %rd16;
	st.global.f32 	[%rd17], %f9;
	bra.uni 	$L__BB0_3;
$L__BB0_2:
	mad.lo.s32 	%r17, %r4, %r14, %r10;
	mul.wide.s32 	%rd4, %r17, 4;
	add.s64 	%rd5, %rd1, %rd4;
	mov.b32 	%r18, 0;
	st.global.u32 	[%rd5], %r18;
$L__BB0_3:
	ret;

}


// ===== COMPILED SASS (sm_100) =====

	.target	sm_100

	.elftype	@"ET_EXEC"


//--------------------- .note.nv.tkinfo           --------------------------
	.section	.note.nv.tkinfo,"",@"SHT_NOTE"
	.sectionflags	@"SHF_NOTE_NV_TKINFO"
	.tkinfo
        /*0018*/ 	.word	0x00000002
        /*0030*/ 	.string	""
        /*0030*/ 	.string	"ptxas"
        /*0030*/ 	.string	"Cuda compilation tools, release 13.0, V13.0.88"
        /*0030*/ 	.string	"Build cuda_13.0.r13.0/compiler.36424714_0"
        /*0030*/ 	.string	"-arch sm_100 -m 64 "



//--------------------- .note.nv.cuinfo           --------------------------
	.section	.note.nv.cuinfo,"",@"SHT_NOTE"
	.sectionflags	@"SHF_NOTE_NV_CUINFO"
        /*0018*/ 	.short	0x0002
        /*001a*/ 	.short	0x0064
        /*001c*/ 	.short	0x0082
	.zero		2


//--------------------- .nv.info                  --------------------------
	.section	.nv.info,"",@"SHT_CUDA_INFO"
	.align	4


	//----- nvinfo : EIATTR_REGCOUNT
	.align		4
        /*0000*/ 	.byte	0x04, 0x2f
        /*0002*/ 	.short	(.L_1 - .L_0)
	.align		4
.L_0:
        /*0004*/ 	.word	index@(_Z34roberts_cross_gradient_kernel_fp32PKfPfii)
        /*0008*/ 	.word	0x0000000d


	//----- nvinfo : EIATTR_FRAME_SIZE
	.align		4
.L_1:
        /*000c*/ 	.byte	0x04, 0x11
        /*000e*/ 	.short	(.L_3 - .L_2)
	.align		4
.L_2:
        /*0010*/ 	.word	index@($__internal_0_$__cuda_sm20_sqrt_rn_f32_slowpath)
        /*0014*/ 	.word	0x00000000


	//----- nvinfo : EIATTR_FRAME_SIZE
	.align		4
.L_3:
        /*0018*/ 	.byte	0x04, 0x11
        /*001a*/ 	.short	(.L_5 - .L_4)
	.align		4
.L_4:
        /*001c*/ 	.word	index@(_Z34roberts_cross_gradient_kernel_fp32PKfPfii)
        /*0020*/ 	.word	0x00000000


	//----- nvinfo : EIATTR_MIN_STACK_SIZE
	.align		4
.L_5:
        /*0024*/ 	.byte	0x04, 0x12
        /*0026*/ 	.short	(.L_7 - .L_6)
	.align		4
.L_6:
        /*0028*/ 	.word	index@(_Z34roberts_cross_gradient_kernel_fp32PKfPfii)
        /*002c*/ 	.word	0x00000000
.L_7:


//--------------------- .nv.compat                --------------------------
	.section	.nv.compat,"",@"SHT_CUDA_COMPAT_INFO"
	.align	4
        /*0000*/ 	.byte	0x02, 0x09, 0x00, 0x00, 0x02, 0x02, 0x01, 0x00, 0x02, 0x05, 0x05, 0x00, 0x03, 0x07, 0x01, 0x01
        /*0010*/ 	.byte	0x02, 0x03, 0x00, 0x00, 0x02, 0x06, 0x01, 0x00, 0x04, 0x0b, 0x08, 0x00, 0x01, 0x00, 0x00, 0x00
        /*0020*/ 	.byte	0x00, 0x00, 0x00, 0x00


//--------------------- .nv.info._Z34roberts_cross_gradient_kernel_fp32PKfPfii --------------------------
	.section	.nv.info._Z34roberts_cross_gradient_kernel_fp32PKfPfii,"",@"SHT_CUDA_INFO"
	.sectionflags	@""
	.align	4


	//----- nvinfo : EIATTR_CUDA_API_VERSION
	.align		4
        /*0000*/ 	.byte	0x04, 0x37
        /*0002*/ 	.short	(.L_9 - .L_8)
.L_8:
        /*0004*/ 	.word	0x00000082


	//----- nvinfo : EIATTR_KPARAM_INFO
	.align		4
.L_9:
        /*0008*/ 	.byte	0x04, 0x17
        /*000a*/ 	.short	(.L_11 - .L_10)
.L_10:
        /*000c*/ 	.word	0x00000000
        /*0010*/ 	.short	0x0003
        /*0012*/ 	.short	0x0014
        /*0014*/ 	.byte	0x00, 0xf0, 0x11, 0x00


	//----- nvinfo : EIATTR_KPARAM_INFO
	.align		4
.L_11:
        /*0018*/ 	.byte	0x04, 0x17
        /*001a*/ 	.short	(.L_13 - .L_12)
.L_12:
        /*001c*/ 	.word	0x00000000
        /*0020*/ 	.short	0x0002
        /*0022*/ 	.short	0x0010
        /*0024*/ 	.byte	0x00, 0xf0, 0x11, 0x00


	//----- nvinfo : EIATTR_KPARAM_INFO
	.align		4
.L_13:
        /*0028*/ 	.byte	0x04, 0x17
        /*002a*/ 	.short	(.L_15 - .L_14)
.L_14:
        /*002c*/ 	.word	0x00000000
        /*0030*/ 	.short	0x0001
        /*0032*/ 	.short	0x0008
        /*0034*/ 	.byte	0x00, 0xf5, 0x21, 0x00


	//----- nvinfo : EIATTR_KPARAM_INFO
	.align		4
.L_15:
        /*0038*/ 	.byte	0x04, 0x17
        /*003a*/ 	.short	(.L_17 - .L_16)
.L_16:
        /*003c*/ 	.word	0x00000000
        /*0040*/ 	.short	0x0000
        /*0042*/ 	.short	0x0000
        /*0044*/ 	.byte	0x00, 0xf5, 0x21, 0x00


	//----- nvinfo : EIATTR_SPARSE_MMA_MASK
	.align		4
.L_17:
        /*0048*/ 	.byte	0x03, 0x50
        /*004a*/ 	.short	0x0000


	//----- nvinfo : EIATTR_MAXREG_COUNT
	.align		4
        /*004c*/ 	.byte	0x03, 0x1b
        /*004e*/ 	.short	0x00ff


	//----- nvinfo : EIATTR_MERCURY_ISA_VERSION
	.align		4
        /*0050*/ 	.byte	0x03, 0x5f
        /*0052*/ 	.short	0x0101


	//----- nvinfo : EIATTR_VRC_CTA_INIT_COUNT
	.align		4
        /*0054*/ 	.byte	0x02, 0x4a
	.zero		1
	.zero		1


	//----- nvinfo : EIATTR_EXIT_INSTR_OFFSETS
	.align		4
        /*0058*/ 	.byte	0x04, 0x1c
        /*005a*/ 	.short	(.L_19 - .L_18)


	//   ....[0]....
.L_18:
        /*005c*/ 	.word	0x00000370


	//   ....[1]....
        /*0060*/ 	.word	0x000003c0


	//----- nvinfo : EIATTR_CRS_STACK_SIZE
	.align		4
.L_19:
        /*0064*/ 	.byte	0x04, 0x1e
        /*0066*/ 	.short	(.L_21 - .L_20)
.L_20:
        /*0068*/ 	.word	0x00000000


	//----- nvinfo : EIATTR_CBANK_PARAM_SIZE
	.align		4
.L_21:
        /*006c*/ 	.byte	0x03, 0x19
        /*006e*/ 	.short	0x0018


	//----- nvinfo : EIATTR_PARAM_CBANK
	.align		4
        /*0070*/ 	.byte	0x04, 0x0a
        /*0072*/ 	.short	(.L_23 - .L_22)
	.align		4
.L_22:
        /*0074*/ 	.word	index@(.nv.constant0._Z34roberts_cross_gradient_kernel_fp32PKfPfii)
        /*0078*/ 	.short	0x0380
        /*007a*/ 	.short	0x0018


	//----- nvinfo : EIATTR_SW_WAR
	.align		4
.L_23:
        /*007c*/ 	.byte	0x04, 0x36
        /*007e*/ 	.short	(.L_25 - .L_24)
.L_24:
        /*0080*/ 	.word	0x00000008
.L_25:


//--------------------- .nv.callgraph             --------------------------
	.section	.nv.callgraph,"",@"SHT_CUDA_CALLGRAPH"
	.align	4
	.sectionentsize	8
	.align		4
        /*0000*/ 	.word	0x00000000
	.align		4
        /*0004*/ 	.word	0xffffffff
	.align		4
        /*0008*/ 	.word	0x00000000
	.align		4
        /*000c*/ 	.word	0xfffffffe
	.align		4
        /*0010*/ 	.word	0x00000000
	.align		4
        /*0014*/ 	.word	0xfffffffd
	.align		4
        /*0018*/ 	.word	0x00000000
	.align		4
        /*001c*/ 	.word	0xfffffffc


//--------------------- .text._Z34roberts_cross_gradient_kernel_fp32PKfPfii --------------------------
	.section	.text._Z34roberts_cross_gradient_kernel_fp32PKfPfii,"ax",@progbits
	.align	128
        .global         _Z34roberts_cross_gradient_kernel_fp32PKfPfii
        .type           _Z34roberts_cross_gradient_kernel_fp32PKfPfii,@function
        .size           _Z34roberts_cross_gradient_kernel_fp32PKfPfii,(.L_x_6 - _Z34roberts_cross_gradient_kernel_fp32PKfPfii)
        .other          _Z34roberts_cross_gradient_kernel_fp32PKfPfii,@"STO_CUDA_ENTRY STV_DEFAULT"
_Z34roberts_cross_gradient_kernel_fp32PKfPfii:
.text._Z34roberts_cross_gradient_kernel_fp32PKfPfii:
[----:B------:R-:W-:Y:S01]  /*0000*/  LDC R1, c[0x0][0x37c] ;  /* 0x0000df00ff017b82 */ /* 0x000fe20000000800 */
[----:B------:R-:W0:Y:S07]  /*0010*/  S2R R3, SR_TID.X ;  /* 0x0000000000037919 */ /* 0x000e2e0000002100 */
[----:B------:R-:W0:Y:S01]  /*0020*/  S2UR UR5, SR_CTAID.X ;  /* 0x00000000000579c3 */ /* 0x000e220000002500 */
[----:B------:R-:W1:Y:S01]  /*0030*/  LDCU.64 UR8, c[0x0][0x390] ;  /* 0x00007200ff0877ac */ /* 0x000e620008000a00 */
[----:B------:R-:W2:Y:S06]  /*0040*/  S2R R2, SR_TID.Y ;  /* 0x0000000000027919 */ /* 0x000eac0000002200 */
[----:B------:R-:W0:Y:S08]  /*0050*/  LDC R0, c[0x0][0x360] ;  /* 0x0000d800ff007b82 */ /* 0x000e300000000800 */
[----:B------:R-:W2:Y:S01]  /*0060*/  S2UR UR6, SR_CTAID.Y ;  /* 0x00000000000679c3 */ /* 0x000ea20000002600 */
[----:B-1----:R-:W-:-:S07]  /*0070*/  UIADD3 UR4, UPT, UPT, UR8, -0x1, URZ ;  /* 0xffffffff08047890 */ /* 0x002fce000fffe0ff */
[----:B------:R-:W2:Y:S01]  /*0080*/  LDC R7, c[0x0][0x364] ;  /* 0x0000d900ff077b82 */ /* 0x000ea20000000800 */
[----:B0-----:R-:W-:-:S05]  /*0090*/  IMAD R0, R0, UR5, R3 ;  /* 0x0000000500007c24 */ /* 0x001fca000f8e0203 */
[----:B------:R-:W-:Y:S01]  /*00a0*/  ISETP.GE.AND P0, PT, R0, UR4, PT ;  /* 0x0000000400007c0c */ /* 0x000fe2000bf06270 */
[----:B------:R-:W-:-:S03]  /*00b0*/  UIADD3 UR4, UPT, UPT, UR9, -0x1, URZ ;  /* 0xffffffff09047890 */ /* 0x000fc6000fffe0ff */
[----:B------:R-:W-:Y:S01]  /*00c0*/  ISETP.LT.OR P0, PT, R0, 0x1, P0 ;  /* 0x000000010000780c */ /* 0x000fe20000701670 */
[----:B--2---:R-:W-:Y:S01]  /*00d0*/  IMAD R7, R7, UR6, R2 ;  /* 0x0000000607077c24 */ /* 0x004fe2000f8e0202 */
[----:B------:R-:W0:Y:S04]  /*00e0*/  LDCU.64 UR6, c[0x0][0x358] ;  /* 0x00006b00ff0677ac */ /* 0x000e280008000a00 */
[----:B------:R-:W-:-:S04]  /*00f0*/  ISETP.EQ.OR P0, PT, R7, RZ, P0 ;  /* 0x000000ff0700720c */ /* 0x000fc80000702670 */
[----:B------:R-:W-:-:S13]  /*0100*/  ISETP.GE.OR P0, PT, R7, UR4, P0 ;  /* 0x0000000407007c0c */ /* 0x000fda0008706670 */
[----:B0-----:R-:W-:Y:S05]  /*0110*/  @P0 BRA `(.L_x_0) ;  /* 0x0000000000980947 */ /* 0x001fea0003800000 */
[----:B------:R-:W0:Y:S01]  /*0120*/  LDC.64 R4, c[0x0][0x380] ;  /* 0x0000e000ff047b82 */ /* 0x000e220000000a00 */
[----:B------:R-:W1:Y:S01]  /*0130*/  LDCU.64 UR4, c[0x0][0x380] ;  /* 0x00007000ff0477ac */ /* 0x000e620008000a00 */
[----:B------:R-:W-:-:S05]  /*0140*/  IMAD R7, R7, UR8, RZ ;  /* 0x0000000807077c24 */ /* 0x000fca000f8e02ff */
[CC--:B------:R-:W-:Y:S02]  /*0150*/  IADD3 R10, P0, PT, R0.reuse, R7.reuse, RZ ;  /* 0x00000007000a7210 */ /* 0x0c0fe40007f1e0ff */
[C---:B------:R-:W-:Y:S02]  /*0160*/  IADD3 R2, PT, PT, R0.reuse, R7, RZ ;  /* 0x0000000700027210 */ /* 0x040fe40007ffe0ff */
[----:B------:R-:W-:Y:S02]  /*0170*/  IADD3 R9, PT, PT, R0, -UR8, R7 ;  /* 0x8000000800097c10 */ /* 0x000fe4000fffe007 */
[----:B------:R-:W-:Y:S02]  /*0180*/  LEA.HI.X.SX32 R7, R7, RZ, 0x1, P0 ;  /* 0x000000ff07077211 */ /* 0x000fe400000f0eff */
[----:B------:R-:W-:Y:S02]  /*0190*/  IADD3 R3, PT, PT, R2, UR8, RZ ;  /* 0x0000000802037c10 */ /* 0x000fe4000fffe0ff */
[----:B-1----:R-:W-:-:S04]  /*01a0*/  LEA R6, P0, R10, UR4, 0x2 ;  /* 0x000000040a067c11 */ /* 0x002fc8000f8010ff */
[----:B------:R-:W-:Y:S01]  /*01b0*/  LEA.HI.X R7, R10, UR5, R7, 0x2, P0 ;  /* 0x000000050a077c11 */ /* 0x000fe200080f1407 */
[----:B0-----:R-:W-:-:S04]  /*01c0*/  IMAD.WIDE R8, R9, 0x4, R4 ;  /* 0x0000000409087825 */ /* 0x001fc800078e0204 */
[----:B------:R-:W-:Y:S01]  /*01d0*/  IMAD.WIDE R4, R3, 0x4, R4 ;  /* 0x0000000403047825 */ /* 0x000fe200078e0204 */
[----:B------:R-:W2:Y:S04]  /*01e0*/  LDG.E R0, desc[UR6][R6.64+0x4] ;  /* 0x0000040606007981 */ /* 0x000ea8000c1e1900 */
[----:B------:R-:W2:Y:S04]  /*01f0*/  LDG.E R9, desc[UR6][R8.64] ;  /* 0x0000000608097981 */ /* 0x000ea8000c1e1900 */
[----:B------:R-:W3:Y:S04]  /*0200*/  LDG.E R3, desc[UR6][R6.64+-0x4] ;  /* 0xfffffc0606037981 */ /* 0x000ee8000c1e1900 */
[----:B------:R-:W3:Y:S01]  /*0210*/  LDG.E R4, desc[UR6][R4.64] ;  /* 0x0000000604047981 */ /* 0x000ee2000c1e1900 */
[----:B------:R-:W-:Y:S01]  /*0220*/  BSSY.RECONVERGENT B0, `(.L_x_1) ;  /* 0x0000011000007945 */ /* 0x000fe20003800200 */
[----:B--2---:R-:W-:-:S04]  /*0230*/  FADD R0, R0, -R9 ;  /* 0x8000000900007221 */ /* 0x004fc80000000000 */
[----:B------:R-:W-:Y:S01]  /*0240*/  FMUL R0, R0, R0 ;  /* 0x0000000000007220 */ /* 0x000fe20000400000 */
[----:B---3--:R-:W-:-:S04]  /*0250*/  FADD R3, R4, -R3 ;  /* 0x8000000304037221 */ /* 0x008fc80000000000 */
[----:B------:R-:W-:-:S05]  /*0260*/  FFMA R0, R3, R3, R0 ;  /* 0x0000000303007223 */ /* 0x000fca0000000000 */
[----:B------:R-:W-:Y:S01]  /*0270*/  IADD3 R10, PT, PT, R0, -0xd000000, RZ ;  /* 0xf3000000000a7810 */ /* 0x000fe20007ffe0ff */
[----:B------:R0:W1:Y:S03]  /*0280*/  MUFU.RSQ R3, R0 ;  /* 0x0000000000037308 */ /* 0x0000660000001400 */
[----:B------:R-:W-:-:S13]  /*0290*/  ISETP.GT.U32.AND P0, PT, R10, 0x727fffff, PT ;  /* 0x727fffff0a00780c */ /* 0x000fda0003f04070 */
[----:B0-----:R-:W-:Y:S05]  /*02a0*/  @!P0 BRA `(.L_x_2) ;  /* 0x0000000000108947 */ /* 0x001fea0003800000 */
[----:B------:R-:W-:-:S07]  /*02b0*/  MOV R8, 0x2d0 ;  /* 0x000002d000087802 */ /* 0x000fce0000000f00 */
[----:B-1----:R-:W-:Y:S05]  /*02c0*/  CALL.REL.NOINC `($__internal_0_$__cuda_sm20_sqrt_rn_f32_slowpath) ;  /* 0x0000000000407944 */ /* 0x002fea0003c00000 */
[----:B------:R-:W-:Y:S01]  /*02d0*/  MOV R7, R3 ;  /* 0x0000000300077202 */ /* 0x000fe20000000f00 */
[----:B------:R-:W-:Y:S06]  /*02e0*/  BRA `(.L_x_3) ;  /* 0x0000000000107947 */ /* 0x000fec0003800000 */
.L_x_2:
[----:B-1----:R-:W-:Y:S01]  /*02f0*/  FMUL.FTZ R7, R0, R3 ;  /* 0x0000000300077220 */ /* 0x002fe20000410000 */
[----:B------:R-:W-:-:S03]  /*0300*/  FMUL.FTZ R3, R3, 0.5 ;  /* 0x3f00000003037820 */ /* 0x000fc60000410000 */
[----:B------:R-:W-:-:S04]  /*0310*/  FFMA R0, -R7, R7, R0 ;  /* 0x0000000707007223 */ /* 0x000fc80000000100 */
[----:B------:R-:W-:-:S07]  /*0320*/  FFMA R7, R0, R3, R7 ;  /* 0x0000000300077223 */ /* 0x000fce0000000007 */
.L_x_3:
[----:B------:R-:W-:Y:S05]  /*0330*/  BSYNC.RECONVERGENT B0 ;  /* 0x0000000000007941 */ /* 0x000fea0003800200 */
.L_x_1:
[----:B------:R-:W0:Y:S02]  /*0340*/  LDC.64 R4, c[0x0][0x388] ;  /* 0x0000e200ff047b82 */ /* 0x000e240000000a00 */
[----:B0-----:R-:W-:-:S05]  /*0350*/  IMAD.WIDE R2, R2, 0x4, R4 ;  /* 0x0000000402027825 */ /* 0x001fca00078e0204 */
[----:B------:R-:W-:Y:S01]  /*0360*/  STG.E desc[UR6][R2.64], R7 ;  /* 0x0000000702007986 */ /* 0x000fe2000c101906 */
[----:B------:R-:W-:Y:S05]  /*0370*/  EXIT ;  /* 0x000000000000794d */ /* 0x000fea0003800000 */
.L_x_0:
[----:B------:R-:W0:Y:S01]  /*0380*/  LDC.64 R2, c[0x0][0x388] ;  /* 0x0000e200ff027b82 */ /* 0x000e220000000a00 */
[----:B------:R-:W-:-:S04]  /*0390*/  IMAD R7, R7, UR8, R0 ;  /* 0x0000000807077c24 */ /* 0x000fc8000f8e0200 */
[----:B0-----:R-:W-:-:S05]  /*03a0*/  IMAD.WIDE R2, R7, 0x4, R2 ;  /* 0x0000000407027825 */ /* 0x001fca00078e0202 */
[----:B------:R-:W-:Y:S01]  /*03b0*/  STG.E desc[UR6][R2.64], RZ ;  /* 0x000000ff02007986 */ /* 0x000fe2000c101906 */
[----:B------:R-:W-:Y:S05]  /*03c0*/  EXIT ;  /* 0x000000000000794d */ /* 0x000fea0003800000 */
        .weak           $__internal_0_$__cuda_sm20_sqrt_rn_f32_slowpath
        .type           $__internal_0_$__cuda_sm20_sqrt_rn_f32_slowpath,@function
        .size           $__internal_0_$__cuda_sm20_sqrt_rn_f32_slowpath,(.L_x_6 - $__internal_0_$__cuda_sm20_sqrt_rn_f32_slowpath)
$__internal_0_$__cuda_sm20_sqrt_rn_f32_slowpath:
[----:B------:R-:W-:-:S13]  /*03d0*/  LOP3.LUT P0, RZ, R0, 0x7fffffff, RZ, 0xc0, !PT ;  /* 0x7fffffff00ff7812 */ /* 0x000fda000780c0ff */
[----:B------:R-:W-:Y:S01]  /*03e0*/  @!P0 MOV R3, R0 ;  /* 0x0000000000038202 */ /* 0x000fe20000000f00 */
[----:B------:R-:W-:Y:S06]  /*03f0*/  @!P0 BRA `(.L_x_4) ;  /* 0x0000000000408947 */ /* 0x000fec0003800000 */
[----:B------:R-:W-:-:S13]  /*0400*/  FSETP.GEU.FTZ.AND P0, PT, R0, RZ, PT ;  /* 0x000000ff0000720b */ /* 0x000fda0003f1e000 */
[----:B------:R-:W-:Y:S01]  /*0410*/  @!P0 MOV R3, 0x7fffffff ;  /* 0x7fffffff00038802 */ /* 0x000fe20000000f00 */
[----:B------:R-:W-:Y:S06]  /*0420*/  @!P0 BRA `(.L_x_4) ;  /* 0x0000000000348947 */ /* 0x000fec0003800000 */
[----:B------:R-:W-:-:S13]  /*0430*/  FSETP.GTU.FTZ.AND P0, PT, |R0|, +INF , PT ;  /* 0x7f8000000000780b */ /* 0x000fda0003f1c200 */
[----:B------:R-:W-:Y:S01]  /*0440*/  @P0 FADD.FTZ R3, R0, 1 ;  /* 0x3f80000000030421 */ /* 0x000fe20000010000 */
[----:B------:R-:W-:Y:S06]  /*0450*/  @P0 BRA `(.L_x_4) ;  /* 0x0000000000280947 */ /* 0x000fec0003800000 */
[----:B------:R-:W-:-:S13]  /*0460*/  FSETP.NEU.FTZ.AND P0, PT, |R0|, +INF , PT ;  /* 0x7f8000000000780b */ /* 0x000fda0003f1d200 */
[----:B------:R-:W-:-:S04]  /*0470*/  @P0 FFMA R4, R0, 1.84467440737095516160e+19, RZ ;  /* 0x5f80000000040823 */ /* 0x000fc800000000ff */
[----:B------:R-:W0:Y:S02]  /*0480*/  @P0 MUFU.RSQ R3, R4 ;  /* 0x0000000400030308 */ /* 0x000e240000001400 */
[----:B0-----:R-:W-:Y:S01]  /*0490*/  @P0 FMUL.FTZ R5, R4, R3 ;  /* 0x0000000304050220 */ /* 0x001fe20000410000 */
[----:B------:R-:W-:Y:S01]  /*04a0*/  @P0 FMUL.FTZ R7, R3, 0.5 ;  /* 0x3f00000003070820 */ /* 0x000fe20000410000 */
[----:B------:R-:W-:Y:S02]  /*04b0*/  @!P0 MOV R3, R0 ;  /* 0x0000000000038202 */ /* 0x000fe40000000f00 */
[----:B------:R-:W-:-:S04]  /*04c0*/  @P0 FADD.FTZ R6, -R5, -RZ ;  /* 0x800000ff05060221 */ /* 0x000fc80000010100 */
[----:B------:R-:W-:-:S04]  /*04d0*/  @P0 FFMA R6, R5, R6, R4 ;  /* 0x0000000605060223 */ /* 0x000fc80000000004 */
[----:B------:R-:W-:-:S04]  /*04e0*/  @P0 FFMA R6, R6, R7, R5 ;  /* 0x0000000706060223 */ /* 0x000fc80000000005 */
[----:B------:R-:W-:-:S07]  /*04f0*/  @P0 FMUL.FTZ R3, R6, 2.3283064365386962891e-10 ;  /* 0x2f80000006030820 */ /* 0x000fce0000410000 */
.L_x_4:
[----:B------:R-:W-:Y:S01]  /*0500*/  HFMA2 R5, -RZ, RZ, 0, 0 ;  /* 0x00000000ff057431 */ /* 0x000fe200000001ff */
[----:B------:R-:W-:-:S04]  /*0510*/  MOV R4, R8 ;  /* 0x0000000800047202 */ /* 0x000fc80000000f00 */
[----:B------:R-:W-:Y:S05]  /*0520*/  RET.REL.NODEC R4 `(_Z34roberts_cross_gradient_kernel_fp32PKfPfii) ;  /* 0xfffffff804b47950 */ /* 0x000fea0003c3ffff */
.L_x_5:
[----:B------:R-:W-:-:S00]  /*0530*/  BRA `(.L_x_5) ;  /* 0xfffffffc00fc7947 */ /* 0x000fc0000383ffff */
[----:B------:R-:W-:-:S00]  /*0540*/  NOP ;  /* 0x0000000000007918 */ /* 0x000fc00000000000 */
        /* <DEDUP_REMOVED lines=11> */
.L_x_6:


//--------------------- .nv.shared.reserved.0     --------------------------
	.section	.nv.shared.reserved.0,"aw",@nobits
	.weak		__nv_reservedSMEM_offset_0_alias
	.size		__nv_reservedSMEM_offset_0_alias, 0, 64
	.other		__nv_reservedSMEM_offset_0_alias,@"STO_CUDA_RESERVED_SHARED STV_DEFAULT"
__nv_reservedSMEM_offset_0_alias:
	.zero		0
	.zero		64


//--------------------- .nv.constant0._Z34roberts_cross_gradient_kernel_fp32PKfPfii --------------------------
	.section	.nv.constant0._Z34roberts_cross_gradient_kernel_fp32PKfPfii,"a",@progbits
	.sectionflags	@""
	.align	4
.nv.constant0._Z34roberts_cross_gradient_kernel_fp32PKfPfii:
	.zero		920


//--------------------- SYMBOLS --------------------------

	.type		.nv.reservedSmem.offset0,@object
	.size		.nv.reservedSmem.offset0,0x4
